	.headerflags	@"EF_CUDA_TEXMODE_UNIFIED EF_CUDA_64BIT_ADDRESS EF_CUDA_ACCELERATORS EF_CUDA_SM90 EF_CUDA_VIRTUAL_SM(EF_CUDA_SM90)"
	.elftype	@"ET_EXEC"


//--------------------- .nv.info                  --------------------------
	.section	.nv.info,"",@"SHT_CUDA_INFO"
	.align	4


	//----- nvinfo : EIATTR_REGCOUNT
	.align		4
        /*0000*/ 	.byte	0x04, 0x2f
        /*0002*/ 	.short	(.L_1 - .L_0)
	.align		4
.L_0:
        /*0004*/ 	.word	index@(triton_poi_fused_1)
        /*0008*/ 	.word	0x0000001e


	//----- nvinfo : EIATTR_MIN_STACK_SIZE
	.align		4
.L_1:
        /*000c*/ 	.byte	0x04, 0x12
        /*000e*/ 	.short	(.L_3 - .L_2)
	.align		4
.L_2:
        /*0010*/ 	.word	index@(triton_poi_fused_1)
        /*0014*/ 	.word	0x00000000


	//----- nvinfo : EIATTR_FRAME_SIZE
	.align		4
.L_3:
        /*0018*/ 	.byte	0x04, 0x11
        /*001a*/ 	.short	(.L_5 - .L_4)
	.align		4
.L_4:
        /*001c*/ 	.word	index@(triton_poi_fused_1)
        /*0020*/ 	.word	0x00000000


	//----- nvinfo : EIATTR_MIN_STACK_SIZE
	.align		4
.L_5:
        /*0024*/ 	.byte	0x04, 0x12
        /*0026*/ 	.short	(.L_7 - .L_6)
	.align		4
.L_6:
        /*0028*/ 	.word	index@(triton_poi_fused_1)
        /*002c*/ 	.word	0x00000000
.L_7:


//--------------------- .nv.info.triton_poi_fused_1 --------------------------
	.section	.nv.info.triton_poi_fused_1,"",@"SHT_CUDA_INFO"
	.sectionflags	@""
	.align	4


	//----- nvinfo : EIATTR_CUDA_API_VERSION
	.align		4
        /*0000*/ 	.byte	0x04, 0x37
        /*0002*/ 	.short	(.L_9 - .L_8)
.L_8:
        /*0004*/ 	.word	0x0000007c


	//----- nvinfo : EIATTR_KPARAM_INFO
	.align		4
.L_9:
        /*0008*/ 	.byte	0x04, 0x17
        /*000a*/ 	.short	(.L_11 - .L_10)
.L_10:
        /*000c*/ 	.word	0x00000000
        /*0010*/ 	.short	0x0003
        /*0012*/ 	.short	0x0014
        /*0014*/ 	.byte	0x00, 0xf0, 0x11, 0x00


	//----- nvinfo : EIATTR_KPARAM_INFO
	.align		4
.L_11:
        /*0018*/ 	.byte	0x04, 0x17
        /*001a*/ 	.short	(.L_13 - .L_12)
.L_12:
        /*001c*/ 	.word	0x00000000
        /*0020*/ 	.short	0x0002
        /*0022*/ 	.short	0x0010
        /*0024*/ 	.byte	0x00, 0xf0, 0x11, 0x00


	//----- nvinfo : EIATTR_KPARAM_INFO
	.align		4
.L_13:
        /*0028*/ 	.byte	0x04, 0x17
        /*002a*/ 	.short	(.L_15 - .L_14)
.L_14:
        /*002c*/ 	.word	0x00000000
        /*0030*/ 	.short	0x0001
        /*0032*/ 	.short	0x0008
        /*0034*/ 	.byte	0x00, 0xf4, 0x21, 0x00


	//----- nvinfo : EIATTR_KPARAM_INFO
	.align		4
.L_15:
        /*0038*/ 	.byte	0x04, 0x17
        /*003a*/ 	.short	(.L_17 - .L_16)
.L_16:
        /*003c*/ 	.word	0x00000000
        /*0040*/ 	.short	0x0000
        /*0042*/ 	.short	0x0000
        /*0044*/ 	.byte	0x00, 0xf4, 0x21, 0x00


	//----- nvinfo : EIATTR_SPARSE_MMA_MASK
	.align		4
.L_17:
        /*0048*/ 	.byte	0x03, 0x50
        /*004a*/ 	.short	0x0000


	//----- nvinfo : EIATTR_MAXREG_COUNT
	.align		4
        /*004c*/ 	.byte	0x03, 0x1b
        /*004e*/ 	.short	0x00ff


	//----- nvinfo : EIATTR_EXIT_INSTR_OFFSETS
	.align		4
        /*0050*/ 	.byte	0x04, 0x1c
        /*0052*/ 	.short	(.L_19 - .L_18)


	//   ....[0]....
.L_18:
        /*0054*/ 	.word	0x000005f0


	//   ....[1]....
        /*0058*/ 	.word	0x00000640


	//----- nvinfo : EIATTR_REQNTID
	.align		4
.L_19:
        /*005c*/ 	.byte	0x04, 0x10
        /*005e*/ 	.short	(.L_21 - .L_20)
.L_20:
        /*0060*/ 	.word	0x00000080
        /*0064*/ 	.word	0x00000001
        /*0068*/ 	.word	0x00000001


	//----- nvinfo : EIATTR_CBANK_PARAM_SIZE
	.align		4
.L_21:
        /*006c*/ 	.byte	0x03, 0x19
        /*006e*/ 	.short	0x0018


	//----- nvinfo : EIATTR_PARAM_CBANK
	.align		4
        /*0070*/ 	.byte	0x04, 0x0a
        /*0072*/ 	.short	(.L_23 - .L_22)
	.align		4
.L_22:
        /*0074*/ 	.word	index@(.nv.constant0.triton_poi_fused_1)
        /*0078*/ 	.short	0x0210
        /*007a*/ 	.short	0x0018


	//----- nvinfo : EIATTR_SW_WAR
	.align		4
.L_23:
        /*007c*/ 	.byte	0x04, 0x36
        /*007e*/ 	.short	(.L_25 - .L_24)
.L_24:
        /*0080*/ 	.word	0x00000008
.L_25:


//--------------------- .nv.callgraph             --------------------------
	.section	.nv.callgraph,"",@"SHT_CUDA_CALLGRAPH"
	.align	4
	.sectionentsize	8
	.align		4
        /*0000*/ 	.word	0x00000000
	.align		4
        /*0004*/ 	.word	0xffffffff
	.align		4
        /*0008*/ 	.word	0x00000000
	.align		4
        /*000c*/ 	.word	0xfffffffe
	.align		4
        /*0010*/ 	.word	0x00000000
	.align		4
        /*0014*/ 	.word	0xfffffffd
	.align		4
        /*0018*/ 	.word	0x00000000
	.align		4
        /*001c*/ 	.word	0xfffffffc


//--------------------- .text.triton_poi_fused_1  --------------------------
	.section	.text.triton_poi_fused_1,"ax",@progbits
	.sectionflags	@"SHF_BARRIERS=1"
	.align	128
        .global         triton_poi_fused_1
        .type           triton_poi_fused_1,@function
        .size           triton_poi_fused_1,(.L_x_1 - triton_poi_fused_1)
        .other          triton_poi_fused_1,@"STO_CUDA_ENTRY STV_DEFAULT"
triton_poi_fused_1:
.text.triton_poi_fused_1:
[----:B------:R-:W0:Y:S01]  /*0000*/  LDC R1, c[0x0][0x28] ;  /* 0x00000a00ff017b82 */ /* 0x000e220000000800 */
[----:B------:R-:W1:Y:S07]  /*0010*/  S2R R0, SR_CTAID.X ;  /* 0x0000000000007919 */ /* 0x000e6e0000002500 */
[----:B------:R-:W2:Y:S01]  /*0020*/  LDC.64 R14, c[0x0][0x210] ;  /* 0x00008400ff0e7b82 */ /* 0x000ea20000000a00 */
[----:B------:R-:W-:Y:S01]  /*0030*/  IMAD.MOV.U32 R19, RZ, RZ, RZ ;  /* 0x000000ffff137224 */ /* 0x000fe200078e00ff */
[----:B------:R-:W-:Y:S01]  /*0040*/  ULDC.64 UR6, c[0x0][0x208] ;  /* 0x0000820000067ab9 */ /* 0x000fe20000000a00 */
[----:B------:R-:W3:Y:S01]  /*0050*/  S2R R21, SR_TID.X ;  /* 0x0000000000157919 */ /* 0x000ee20000002100 */
[----:B------:R-:W4:Y:S01]  /*0060*/  S2R R18, SR_CTAID.Y ;  /* 0x0000000000127919 */ /* 0x000f220000002600 */
[----:B------:R-:W-:-:S02]  /*0070*/  IMAD.MOV.U32 R20, RZ, RZ, RZ ;  /* 0x000000ffff147224 */ /* 0x000fc400078e00ff */
[----:B-1----:R-:W-:Y:S01]  /*0080*/  IMAD.SHL.U32 R0, R0, 0x10, RZ ;  /* 0x0000001000007824 */ /* 0x002fe200078e00ff */
[----:B---3--:R-:W-:-:S04]  /*0090*/  SHF.R.U32.HI R17, RZ, 0x4, R21 ;  /* 0x00000004ff117819 */ /* 0x008fc80000011615 */
[----:B------:R-:W-:Y:S01]  /*00a0*/  LOP3.LUT R6, R0, 0xf, R21, 0xf8, !PT ;  /* 0x0000000f00067812 */ /* 0x000fe200078ef815 */
[----:B----4-:R-:W-:Y:S01]  /*00b0*/  IMAD.SHL.U32 R16, R18, 0x40, RZ ;  /* 0x0000004012107824 */ /* 0x010fe200078e00ff */
[----:B------:R-:W-:Y:S02]  /*00c0*/  SGXT.U32 R17, R17, 0x3 ;  /* 0x000000031111781a */ /* 0x000fe40000000000 */
[----:B------:R-:W-:Y:S02]  /*00d0*/  ISETP.GE.AND P0, PT, R6, 0x9, PT ;  /* 0x000000090600780c */ /* 0x000fe40003f06270 */
[----:B------:R-:W-:Y:S02]  /*00e0*/  LOP3.LUT R2, R16, R17, RZ, 0xfc, !PT ;  /* 0x0000001110027212 */ /* 0x000fe400078efcff */
[----:B------:R-:W-:Y:S02]  /*00f0*/  LOP3.LUT R3, R16, 0x8, R17, 0xfe, !PT ;  /* 0x0000000810037812 */ /* 0x000fe400078efe11 */
[----:B------:R-:W-:Y:S01]  /*0100*/  LOP3.LUT R4, R16, 0x10, R17, 0xfe, !PT ;  /* 0x0000001010047812 */ /* 0x000fe200078efe11 */
[--C-:B------:R-:W-:Y:S01]  /*0110*/  IMAD R27, R2, 0x9, R6.reuse ;  /* 0x00000009021b7824 */ /* 0x100fe200078e0206 */
[----:B------:R-:W-:Y:S01]  /*0120*/  LOP3.LUT R7, R16, 0x18, R17, 0xfe, !PT ;  /* 0x0000001810077812 */ /* 0x000fe200078efe11 */
[--C-:B------:R-:W-:Y:S01]  /*0130*/  IMAD R3, R3, 0x9, R6.reuse ;  /* 0x0000000903037824 */ /* 0x100fe200078e0206 */
[----:B------:R-:W-:Y:S01]  /*0140*/  LOP3.LUT R9, R16, 0x20, R17, 0xfe, !PT ;  /* 0x0000002010097812 */ /* 0x000fe200078efe11 */
[--C-:B------:R-:W-:Y:S01]  /*0150*/  IMAD R5, R4, 0x9, R6.reuse ;  /* 0x0000000904057824 */ /* 0x100fe200078e0206 */
[----:B------:R-:W-:Y:S01]  /*0160*/  LOP3.LUT R11, R16, 0x28, R17, 0xfe, !PT ;  /* 0x00000028100b7812 */ /* 0x000fe200078efe11 */
[----:B------:R-:W-:Y:S01]  /*0170*/  IMAD R7, R7, 0x9, R6 ;  /* 0x0000000907077824 */ /* 0x000fe200078e0206 */
[----:B------:R-:W-:Y:S01]  /*0180*/  LOP3.LUT R13, R16, 0x30, R17, 0xfe, !PT ;  /* 0x00000030100d7812 */ /* 0x000fe200078efe11 */
[----:B--2---:R-:W-:Y:S01]  /*0190*/  IMAD.WIDE R26, R27, 0x4, R14 ;  /* 0x000000041b1a7825 */ /* 0x004fe200078e020e */
[----:B------:R-:W-:-:S03]  /*01a0*/  LOP3.LUT R23, R16, 0x38, R17, 0xfe, !PT ;  /* 0x0000003810177812 */ /* 0x000fc600078efe11 */
[--C-:B------:R-:W-:Y:S01]  /*01b0*/  IMAD R9, R9, 0x9, R6.reuse ;  /* 0x0000000909097824 */ /* 0x100fe200078e0206 */
[----:B------:R1:W2:Y:S01]  /*01c0*/  @!P0 LDG.E.EL R19, desc[UR6][R26.64] ;  /* 0x000000061a138981 */ /* 0x0002a2000c2e1900 */
[--C-:B------:R-:W-:Y:S02]  /*01d0*/  IMAD R11, R11, 0x9, R6.reuse ;  /* 0x000000090b0b7824 */ /* 0x100fe400078e0206 */
[--C-:B------:R-:W-:Y:S02]  /*01e0*/  IMAD R13, R13, 0x9, R6.reuse ;  /* 0x000000090d0d7824 */ /* 0x100fe400078e0206 */
[----:B------:R-:W-:Y:S02]  /*01f0*/  IMAD R23, R23, 0x9, R6 ;  /* 0x0000000917177824 */ /* 0x000fe400078e0206 */
[----:B------:R-:W-:Y:S01]  /*0200*/  IMAD.WIDE R2, R3, 0x4, R14 ;  /* 0x0000000403027825 */ /* 0x000fe200078e020e */
[----:B------:R-:W-:-:S03]  /*0210*/  CS2R R24, SRZ ;  /* 0x0000000000187805 */ /* 0x000fc6000001ff00 */
[--C-:B------:R-:W-:Y:S01]  /*0220*/  IMAD.WIDE R4, R5, 0x4, R14.reuse ;  /* 0x0000000405047825 */ /* 0x100fe200078e020e */
[----:B-1----:R-:W-:Y:S01]  /*0230*/  CS2R R26, SRZ ;  /* 0x00000000001a7805 */ /* 0x002fe2000001ff00 */
[----:B------:R1:W3:Y:S02]  /*0240*/  @!P0 LDG.E.EL R20, desc[UR6][R2.64] ;  /* 0x0000000602148981 */ /* 0x0002e4000c2e1900 */
[----:B------:R-:W-:-:S04]  /*0250*/  IMAD.WIDE R6, R7, 0x4, R14 ;  /* 0x0000000407067825 */ /* 0x000fc800078e020e */
[--C-:B------:R-:W-:Y:S01]  /*0260*/  IMAD.WIDE R8, R9, 0x4, R14.reuse ;  /* 0x0000000409087825 */ /* 0x100fe200078e020e */
[----:B------:R-:W4:Y:S03]  /*0270*/  @!P0 LDG.E.EL R24, desc[UR6][R6.64] ;  /* 0x0000000606188981 */ /* 0x000f26000c2e1900 */
[----:B------:R-:W-:-:S04]  /*0280*/  IMAD.WIDE R10, R11, 0x4, R14 ;  /* 0x000000040b0a7825 */ /* 0x000fc800078e020e */
[--C-:B------:R-:W-:Y:S01]  /*0290*/  IMAD.WIDE R12, R13, 0x4, R14.reuse ;  /* 0x000000040d0c7825 */ /* 0x100fe200078e020e */
[----:B------:R-:W5:Y:S03]  /*02a0*/  @!P0 LDG.E.EL R25, desc[UR6][R10.64] ;  /* 0x000000060a198981 */ /* 0x000f66000c2e1900 */
[----:B------:R-:W-:Y:S01]  /*02b0*/  IMAD.WIDE R14, R23, 0x4, R14 ;  /* 0x00000004170e7825 */ /* 0x000fe200078e020e */
[----:B------:R1:W5:Y:S03]  /*02c0*/  @!P0 LDG.E.EL R27, desc[UR6][R12.64] ;  /* 0x000000060c1b8981 */ /* 0x000366000c2e1900 */
[----:B------:R-:W-:Y:S01]  /*02d0*/  IMAD.MOV.U32 R22, RZ, RZ, RZ ;  /* 0x000000ffff167224 */ /* 0x000fe200078e00ff */
[----:B------:R-:W5:Y:S01]  /*02e0*/  @!P0 LDG.E.EL R26, desc[UR6][R14.64] ;  /* 0x000000060e1a8981 */ /* 0x000f62000c2e1900 */
[----:B------:R-:W-:-:S04]  /*02f0*/  IMAD.MOV.U32 R23, RZ, RZ, RZ ;  /* 0x000000ffff177224 */ /* 0x000fc800078e00ff */
[----:B------:R-:W5:Y:S04]  /*0300*/  @!P0 LDG.E.EL R22, desc[UR6][R4.64] ;  /* 0x0000000604168981 */ /* 0x000f68000c2e1900 */
[----:B------:R1:W5:Y:S01]  /*0310*/  @!P0 LDG.E.EL R23, desc[UR6][R8.64] ;  /* 0x0000000608178981 */ /* 0x000362000c2e1900 */
[----:B------:R-:W1:Y:S02]  /*0320*/  S2UR UR5, SR_CgaCtaId ;  /* 0x00000000000579c3 */ /* 0x000e640000008800 */
[----:B-1----:R-:W-:Y:S01]  /*0330*/  IMAD.SHL.U32 R2, R21, 0x40, RZ ;  /* 0x0000004015027824 */ /* 0x002fe200078e00ff */
[----:B------:R-:W-:-:S04]  /*0340*/  UMOV UR4, 0x400 ;  /* 0x0000040000047882 */ /* 0x000fc80000000000 */
[----:B------:R-:W-:-:S04]  /*0350*/  LOP3.LUT R2, R2, 0x3c0, RZ, 0xc0, !PT ;  /* 0x000003c002027812 */ /* 0x000fc800078ec0ff */
[----:B------:R-:W-:-:S04]  /*0360*/  LOP3.LUT R3, R2, R17, RZ, 0xfc, !PT ;  /* 0x0000001102037212 */ /* 0x000fc800078efcff */
[----:B------:R-:W-:Y:S01]  /*0370*/  LEA.HI R3, R2, R3, RZ, 0x1c ;  /* 0x0000000302037211 */ /* 0x000fe200078fe0ff */
[----:B0-----:R-:W-:-:S06]  /*0380*/  UPRMT UR4, UR5, 0x654, UR4 ;  /* 0x0000065405047896 */ /* 0x001fcc0008000004 */
[----:B------:R-:W-:Y:S02]  /*0390*/  LEA R12, R3, UR4, 0x2 ;  /* 0x00000004030c7c11 */ /* 0x000fe4000f8e10ff */
[----:B------:R-:W-:Y:S01]  /*03a0*/  SHF.R.U32.HI R2, RZ, 0x2, R21 ;  /* 0x00000002ff027819 */ /* 0x000fe20000011615 */
[----:B------:R-:W-:-:S03]  /*03b0*/  IMAD.SHL.U32 R21, R21, 0x4, RZ ;  /* 0x0000000415157824 */ /* 0x000fc600078e00ff */
[----:B------:R-:W-:Y:S02]  /*03c0*/  LOP3.LUT R3, R2, 0x1c, RZ, 0xc0, !PT ;  /* 0x0000001c02037812 */ /* 0x000fe400078ec0ff */
[----:B------:R-:W-:-:S05]  /*03d0*/  LOP3.LUT R8, R21, 0x1fc, RZ, 0xc0, !PT ;  /* 0x000001fc15087812 */ /* 0x000fca00078ec0ff */
[----:B------:R-:W-:-:S05]  /*03e0*/  IMAD.IADD R3, R8, 0x1, R3 ;  /* 0x0000000108037824 */ /* 0x000fca00078e0203 */
[----:B------:R-:W-:Y:S02]  /*03f0*/  LEA R4, R3, UR4, 0x2 ;  /* 0x0000000403047c11 */ /* 0x000fe4000f8e10ff */
[----:B------:R-:W-:Y:S02]  /*0400*/  SHF.R.S32.HI R3, RZ, 0x19, R18 ;  /* 0x00000019ff037819 */ /* 0x000fe40000011412 */
[----:B------:R-:W-:Y:S02]  /*0410*/  LOP3.LUT R16, R16, 0x3c, R21, 0xf8, !PT ;  /* 0x0000003c10107812 */ /* 0x000fe400078ef815 */
[----:B------:R-:W-:-:S04]  /*0420*/  SGXT R3, R3, 0x1 ;  /* 0x000000010303781a */ /* 0x000fc80000000200 */
[----:B------:R-:W-:Y:S02]  /*0430*/  LEA.HI R9, R3, R16, RZ, 0x7 ;  /* 0x0000001003097211 */ /* 0x000fe400078f38ff */
[----:B------:R-:W0:Y:S02]  /*0440*/  LDC.64 R2, c[0x0][0x218] ;  /* 0x00008600ff027b82 */ /* 0x000e240000000a00 */
[----:B------:R-:W-:Y:S02]  /*0450*/  LOP3.LUT R11, R9, 0xffffff80, RZ, 0xc0, !PT ;  /* 0xffffff80090b7812 */ /* 0x000fe400078ec0ff */
[----:B------:R-:W-:Y:S02]  /*0460*/  SHF.R.S32.HI R10, RZ, 0x7, R9 ;  /* 0x00000007ff0a7819 */ /* 0x000fe40000011409 */
[----:B------:R-:W-:Y:S01]  /*0470*/  LOP3.LUT R9, R0, R17, RZ, 0xfc, !PT ;  /* 0x0000001100097212 */ /* 0x000fe200078efcff */
[----:B------:R-:W-:Y:S01]  /*0480*/  IMAD.IADD R11, R16, 0x1, -R11 ;  /* 0x00000001100b7824 */ /* 0x000fe200078e0a0b */
[----:B------:R-:W-:-:S02]  /*0490*/  LOP3.LUT R0, R0, 0x8, R17, 0xfe, !PT ;  /* 0x0000000800007812 */ /* 0x000fc400078efe11 */
[----:B------:R-:W-:Y:S01]  /*04a0*/  ISETP.GE.AND P1, PT, R9, 0x9, PT ;  /* 0x000000090900780c */ /* 0x000fe20003f26270 */
[----:B------:R-:W-:Y:S01]  /*04b0*/  IMAD R10, R10, 0x480, R11 ;  /* 0x000004800a0a7824 */ /* 0x000fe200078e020b */
[----:B------:R-:W-:-:S03]  /*04c0*/  ISETP.GE.AND P0, PT, R0, 0x9, PT ;  /* 0x000000090000780c */ /* 0x000fc60003f06270 */
[----:B------:R-:W-:Y:S01]  /*04d0*/  IMAD R9, R9, 0x80, R10 ;  /* 0x0000008009097824 */ /* 0x000fe200078e020a */
[----:B--2---:R-:W-:Y:S04]  /*04e0*/  STS [R12], R19 ;  /* 0x000000130c007388 */ /* 0x004fe80000000800 */
[----:B---3--:R-:W-:Y:S04]  /*04f0*/  STS [R12+0x20], R20 ;  /* 0x000020140c007388 */ /* 0x008fe80000000800 */
[----:B----4-:R-:W-:Y:S04]  /*0500*/  STS [R12+0x60], R24 ;  /* 0x000060180c007388 */ /* 0x010fe80000000800 */
[----:B-----5:R-:W-:Y:S04]  /*0510*/  STS [R12+0xa0], R25 ;  /* 0x0000a0190c007388 */ /* 0x020fe80000000800 */
[----:B------:R-:W-:Y:S04]  /*0520*/  STS [R12+0xc0], R27 ;  /* 0x0000c01b0c007388 */ /* 0x000fe80000000800 */
[----:B------:R-:W-:Y:S04]  /*0530*/  STS [R12+0xe0], R26 ;  /* 0x0000e01a0c007388 */ /* 0x000fe80000000800 */
[----:B------:R-:W-:Y:S04]  /*0540*/  STS [R12+0x40], R22 ;  /* 0x000040160c007388 */ /* 0x000fe80000000800 */
[----:B------:R1:W-:Y:S01]  /*0550*/  STS [R12+0x80], R23 ;  /* 0x000080170c007388 */ /* 0x0003e20000000800 */
[----:B------:R-:W-:Y:S06]  /*0560*/  BAR.SYNC.DEFER_BLOCKING 0x0 ;  /* 0x0000000000007b1d */ /* 0x000fec0000010000 */
[----:B------:R-:W2:Y:S01]  /*0570*/  LDS.128 R4, [R4] ;  /* 0x0000000004047984 */ /* 0x000ea20000000c00 */
[----:B-1----:R-:W-:-:S04]  /*0580*/  LOP3.LUT R12, R8, 0x200, RZ, 0xfc, !PT ;  /* 0x00000200080c7812 */ /* 0x002fc800078efcff */
[----:B------:R-:W-:-:S04]  /*0590*/  SHF.R.U32.HI R12, RZ, 0x4, R12 ;  /* 0x00000004ff0c7819 */ /* 0x000fc8000001160c */
[----:B------:R-:W-:-:S05]  /*05a0*/  LOP3.LUT R11, R12, 0x3c, RZ, 0xc0, !PT ;  /* 0x0000003c0c0b7812 */ /* 0x000fca00078ec0ff */
[----:B------:R-:W-:Y:S02]  /*05b0*/  IMAD.IADD R11, R8, 0x1, R11 ;  /* 0x00000001080b7824 */ /* 0x000fe400078e020b */
[----:B0-----:R-:W-:-:S03]  /*05c0*/  IMAD.WIDE R8, R9, 0x4, R2 ;  /* 0x0000000409087825 */ /* 0x001fc600078e0202 */
[----:B------:R-:W-:Y:S02]  /*05d0*/  LEA R11, R11, UR4, 0x2 ;  /* 0x000000040b0b7c11 */ /* 0x000fe4000f8e10ff */
[----:B--2---:R0:W-:Y:S02]  /*05e0*/  @!P1 STG.E.128 desc[UR6][R8.64], R4 ;  /* 0x0000000408009986 */ /* 0x0041e4000c101d06 */
[----:B0-----:R-:W-:Y:S05]  /*05f0*/  @P0 EXIT ;  /* 0x000000000000094d */ /* 0x001fea0003800000 */
[----:B------:R-:W1:Y:S01]  /*0600*/  LDS.128 R12, [R11+0x800] ;  /* 0x000800000b0c7984 */ /* 0x000e620000000c00 */
[----:B0-----:R-:W-:-:S04]  /*0610*/  IMAD R5, R0, 0x80, R10 ;  /* 0x0000008000057824 */ /* 0x001fc800078e020a */
[----:B------:R-:W-:-:S05]  /*0620*/  IMAD.WIDE R2, R5, 0x4, R2 ;  /* 0x0000000405027825 */ /* 0x000fca00078e0202 */
[----:B-1----:R-:W-:Y:S01]  /*0630*/  STG.E.128 desc[UR6][R2.64], R12 ;  /* 0x0000000c02007986 */ /* 0x002fe2000c101d06 */
[----:B------:R-:W-:Y:S05]  /*0640*/  EXIT ;  /* 0x000000000000794d */ /* 0x000fea0003800000 */
.L_x_0:
[----:B------:R-:W-:-:S00]  /*0650*/  BRA `(.L_x_0) ;  /* 0xfffffffc00fc7947 */ /* 0x000fc0000383ffff */
[----:B------:R-:W-:-:S00]  /*0660*/  NOP ;  /* 0x0000000000007918 */ /* 0x000fc00000000000 */
        /* <DEDUP_REMOVED lines=9> */
.L_x_1:


//--------------------- .nv.shared.triton_poi_fused_1 --------------------------
	.section	.nv.shared.triton_poi_fused_1,"aw",@nobits
	.sectionflags	@""
	.align	16
	.zero		1024


//--------------------- .nv.constant0.triton_poi_fused_1 --------------------------
	.section	.nv.constant0.triton_poi_fused_1,"a",@progbits
	.sectionflags	@""
	.align	4
.nv.constant0.triton_poi_fused_1:
	.zero		552
